	.headerflags	@"EF_CUDA_TEXMODE_UNIFIED EF_CUDA_64BIT_ADDRESS EF_CUDA_ACCELERATORS EF_CUDA_SM90 EF_CUDA_VIRTUAL_SM(EF_CUDA_SM90)"
	.elftype	@"ET_EXEC"


//--------------------- .nv.info                  --------------------------
	.section	.nv.info,"",@"SHT_CUDA_INFO"
	.align	4


	//----- nvinfo : EIATTR_REGCOUNT
	.align		4
        /*0000*/ 	.byte	0x04, 0x2f
        /*0002*/ 	.short	(.L_1 - .L_0)
	.align		4
.L_0:
        /*0004*/ 	.word	index@(triton_poi_fused_cat_1)
        /*0008*/ 	.word	0x00000010


	//----- nvinfo : EIATTR_MIN_STACK_SIZE
	.align		4
.L_1:
        /*000c*/ 	.byte	0x04, 0x12
        /*000e*/ 	.short	(.L_3 - .L_2)
	.align		4
.L_2:
        /*0010*/ 	.word	index@(triton_poi_fused_cat_1)
        /*0014*/ 	.word	0x00000000


	//----- nvinfo : EIATTR_FRAME_SIZE
	.align		4
.L_3:
        /*0018*/ 	.byte	0x04, 0x11
        /*001a*/ 	.short	(.L_5 - .L_4)
	.align		4
.L_4:
        /*001c*/ 	.word	index@(triton_poi_fused_cat_1)
        /*0020*/ 	.word	0x00000000


	//----- nvinfo : EIATTR_MIN_STACK_SIZE
	.align		4
.L_5:
        /*0024*/ 	.byte	0x04, 0x12
        /*0026*/ 	.short	(.L_7 - .L_6)
	.align		4
.L_6:
        /*0028*/ 	.word	index@(triton_poi_fused_cat_1)
        /*002c*/ 	.word	0x00000000
.L_7:


//--------------------- .nv.info.triton_poi_fused_cat_1 --------------------------
	.section	.nv.info.triton_poi_fused_cat_1,"",@"SHT_CUDA_INFO"
	.sectionflags	@""
	.align	4


	//----- nvinfo : EIATTR_CUDA_API_VERSION
	.align		4
        /*0000*/ 	.byte	0x04, 0x37
        /*0002*/ 	.short	(.L_9 - .L_8)
.L_8:
        /*0004*/ 	.word	0x0000007c


	//----- nvinfo : EIATTR_KPARAM_INFO
	.align		4
.L_9:
        /*0008*/ 	.byte	0x04, 0x17
        /*000a*/ 	.short	(.L_11 - .L_10)
.L_10:
        /*000c*/ 	.word	0x00000000
        /*0010*/ 	.short	0x0002
        /*0012*/ 	.short	0x0010
        /*0014*/ 	.byte	0x00, 0xf0, 0x11, 0x00


	//----- nvinfo : EIATTR_KPARAM_INFO
	.align		4
.L_11:
        /*0018*/ 	.byte	0x04, 0x17
        /*001a*/ 	.short	(.L_13 - .L_12)
.L_12:
        /*001c*/ 	.word	0x00000000
        /*0020*/ 	.short	0x0001
        /*0022*/ 	.short	0x0008
        /*0024*/ 	.byte	0x00, 0xf4, 0x21, 0x00


	//----- nvinfo : EIATTR_KPARAM_INFO
	.align		4
.L_13:
        /*0028*/ 	.byte	0x04, 0x17
        /*002a*/ 	.short	(.L_15 - .L_14)
.L_14:
        /*002c*/ 	.word	0x00000000
        /*0030*/ 	.short	0x0000
        /*0032*/ 	.short	0x0000
        /*0034*/ 	.byte	0x00, 0xf4, 0x21, 0x00


	//----- nvinfo : EIATTR_SPARSE_MMA_MASK
	.align		4
.L_15:
        /*0038*/ 	.byte	0x03, 0x50
        /*003a*/ 	.short	0x0000


	//----- nvinfo : EIATTR_MAXREG_COUNT
	.align		4
        /*003c*/ 	.byte	0x03, 0x1b
        /*003e*/ 	.short	0x00ff


	//----- nvinfo : EIATTR_EXIT_INSTR_OFFSETS
	.align		4
        /*0040*/ 	.byte	0x04, 0x1c
        /*0042*/ 	.short	(.L_17 - .L_16)


	//   ....[0]....
.L_16:
        /*0044*/ 	.word	0x00000230


	//   ....[1]....
        /*0048*/ 	.word	0x000002d0


	//----- nvinfo : EIATTR_REQNTID
	.align		4
.L_17:
        /*004c*/ 	.byte	0x04, 0x10
        /*004e*/ 	.short	(.L_19 - .L_18)
.L_18:
        /*0050*/ 	.word	0x00000020
        /*0054*/ 	.word	0x00000001
        /*0058*/ 	.word	0x00000001


	//----- nvinfo : EIATTR_CBANK_PARAM_SIZE
	.align		4
.L_19:
        /*005c*/ 	.byte	0x03, 0x19
        /*005e*/ 	.short	0x0014


	//----- nvinfo : EIATTR_PARAM_CBANK
	.align		4
        /*0060*/ 	.byte	0x04, 0x0a
        /*0062*/ 	.short	(.L_21 - .L_20)
	.align		4
.L_20:
        /*0064*/ 	.word	index@(.nv.constant0.triton_poi_fused_cat_1)
        /*0068*/ 	.short	0x0210
        /*006a*/ 	.short	0x0014


	//----- nvinfo : EIATTR_SW_WAR
	.align		4
.L_21:
        /*006c*/ 	.byte	0x04, 0x36
        /*006e*/ 	.short	(.L_23 - .L_22)
.L_22:
        /*0070*/ 	.word	0x00000008
.L_23:


//--------------------- .nv.callgraph             --------------------------
	.section	.nv.callgraph,"",@"SHT_CUDA_CALLGRAPH"
	.align	4
	.sectionentsize	8
	.align		4
        /*0000*/ 	.word	0x00000000
	.align		4
        /*0004*/ 	.word	0xffffffff
	.align		4
        /*0008*/ 	.word	0x00000000
	.align		4
        /*000c*/ 	.word	0xfffffffe
	.align		4
        /*0010*/ 	.word	0x00000000
	.align		4
        /*0014*/ 	.word	0xfffffffd
	.align		4
        /*0018*/ 	.word	0x00000000
	.align		4
        /*001c*/ 	.word	0xfffffffc


//--------------------- .text.triton_poi_fused_cat_1 --------------------------
	.section	.text.triton_poi_fused_cat_1,"ax",@progbits
	.sectionflags	@"SHF_BARRIERS=1"
	.align	128
        .global         triton_poi_fused_cat_1
        .type           triton_poi_fused_cat_1,@function
        .size           triton_poi_fused_cat_1,(.L_x_1 - triton_poi_fused_cat_1)
        .other          triton_poi_fused_cat_1,@"STO_CUDA_ENTRY STV_DEFAULT"
triton_poi_fused_cat_1:
.text.triton_poi_fused_cat_1:
[----:B------:R-:W0:Y:S02]  /*0000*/  LDC R1, c[0x0][0x28] ;  /* 0x00000a00ff017b82 */ /* 0x000e240000000800 */
[----:B------:R-:W1:Y:S01]  /*0010*/  S2R R13, SR_TID.X ;  /* 0x00000000000d7919 */ /* 0x000e620000002100 */
[----:B------:R-:W2:Y:S01]  /*0020*/  LDC.64 R2, c[0x0][0x210] ;  /* 0x00008400ff027b82 */ /* 0x000ea20000000a00 */
[----:B------:R-:W-:Y:S01]  /*0030*/  CS2R R8, SRZ ;  /* 0x0000000000087805 */ /* 0x000fe2000001ff00 */
[----:B------:R-:W-:Y:S01]  /*0040*/  ULDC.64 UR6, c[0x0][0x208] ;  /* 0x0000820000067ab9 */ /* 0x000fe20000000a00 */
[----:B------:R-:W3:Y:S01]  /*0050*/  S2R R0, SR_CTAID.X ;  /* 0x0000000000007919 */ /* 0x000ee20000002500 */
[----:B-1----:R-:W-:Y:S02]  /*0060*/  IMAD.SHL.U32 R4, R13, 0x2, RZ ;  /* 0x000000020d047824 */ /* 0x002fe400078e00ff */
[----:B---3--:R-:W-:-:S03]  /*0070*/  IMAD.SHL.U32 R0, R0, 0x40, RZ ;  /* 0x0000004000007824 */ /* 0x008fc600078e00ff */
[----:B------:R-:W-:-:S04]  /*0080*/  LOP3.LUT R5, R4, 0x3e, RZ, 0xc0, !PT ;  /* 0x0000003e04057812 */ /* 0x000fc800078ec0ff */
[----:B------:R-:W-:-:S04]  /*0090*/  LOP3.LUT R7, R0, R5, RZ, 0xfc, !PT ;  /* 0x0000000500077212 */ /* 0x000fc800078efcff */
[C---:B------:R-:W-:Y:S01]  /*00a0*/  ISETP.GE.AND P0, PT, R7.reuse, 0x40, PT ;  /* 0x000000400700780c */ /* 0x040fe20003f06270 */
[----:B--2---:R-:W-:-:S12]  /*00b0*/  IMAD.WIDE R2, R7, 0x4, R2 ;  /* 0x0000000407027825 */ /* 0x004fd800078e0202 */
[----:B------:R1:W2:Y:S01]  /*00c0*/  @!P0 LDG.E.64 R8, desc[UR6][R2.64] ;  /* 0x0000000602088981 */ /* 0x0002a2000c1e1b00 */
[----:B------:R-:W3:Y:S01]  /*00d0*/  S2UR UR5, SR_CgaCtaId ;  /* 0x00000000000579c3 */ /* 0x000ee20000008800 */
[----:B------:R-:W-:Y:S01]  /*00e0*/  UMOV UR4, 0x400 ;  /* 0x0000040000047882 */ /* 0x000fe20000000000 */
[----:B------:R-:W-:Y:S02]  /*00f0*/  LOP3.LUT R4, R13, 0x1f, RZ, 0xc0, !PT ;  /* 0x0000001f0d047812 */ /* 0x000fe400078ec0ff */
[----:B------:R-:W-:-:S04]  /*0100*/  LOP3.LUT R0, R0, 0x1f, R13, 0xf8, !PT ;  /* 0x0000001f00007812 */ /* 0x000fc800078ef80d */
[----:B------:R-:W-:Y:S02]  /*0110*/  ISETP.GE.AND P0, PT, R0, 0x40, PT ;  /* 0x000000400000780c */ /* 0x000fe40003f06270 */
[----:B-1----:R-:W-:-:S04]  /*0120*/  SHF.R.S32.HI R3, RZ, 0x1f, R0 ;  /* 0x0000001fff037819 */ /* 0x002fc80000011400 */
[----:B------:R-:W-:-:S04]  /*0130*/  LEA.HI R3, R3, R0, RZ, 0x4 ;  /* 0x0000000003037211 */ /* 0x000fc800078f20ff */
[----:B------:R-:W-:Y:S02]  /*0140*/  LOP3.LUT R7, R3, 0xfffffff0, RZ, 0xc0, !PT ;  /* 0xfffffff003077812 */ /* 0x000fe400078ec0ff */
[----:B------:R-:W-:-:S03]  /*0150*/  SHF.R.S32.HI R3, RZ, 0x4, R3 ;  /* 0x00000004ff037819 */ /* 0x000fc60000011403 */
[C---:B------:R-:W-:Y:S01]  /*0160*/  IMAD.IADD R2, R0.reuse, 0x1, -R7 ;  /* 0x0000000100027824 */ /* 0x040fe200078e0a07 */
[----:B---3--:R-:W-:Y:S01]  /*0170*/  UPRMT UR4, UR5, 0x654, UR4 ;  /* 0x0000065405047896 */ /* 0x008fe20008000004 */
[----:B------:R-:W-:Y:S02]  /*0180*/  LOP3.LUT R0, R0, 0x20, RZ, 0xfc, !PT ;  /* 0x0000002000007812 */ /* 0x000fe400078efcff */
[----:B------:R-:W-:Y:S02]  /*0190*/  IMAD R3, R3, 0x14, R2 ;  /* 0x0000001403037824 */ /* 0x000fe400078e0202 */
[----:B------:R-:W-:Y:S02]  /*01a0*/  ISETP.GE.AND P1, PT, R0, 0x40, PT ;  /* 0x000000400000780c */ /* 0x000fe40003f26270 */
[----:B------:R-:W-:Y:S02]  /*01b0*/  LEA R6, R5, UR4, 0x2 ;  /* 0x0000000405067c11 */ /* 0x000fe4000f8e10ff */
[----:B------:R-:W-:-:S02]  /*01c0*/  LEA R10, R4, UR4, 0x2 ;  /* 0x00000004040a7c11 */ /* 0x000fc4000f8e10ff */
[----:B------:R-:W1:Y:S02]  /*01d0*/  LDC.64 R4, c[0x0][0x218] ;  /* 0x00008600ff047b82 */ /* 0x000e640000000a00 */
[----:B-1----:R-:W-:Y:S01]  /*01e0*/  IMAD.WIDE R2, R3, 0x4, R4 ;  /* 0x0000000403027825 */ /* 0x002fe200078e0204 */
[----:B--2---:R-:W-:Y:S05]  /*01f0*/  STS.64 [R6], R8 ;  /* 0x0000000806007388 */ /* 0x004fea0000000a00 */
[----:B------:R-:W-:Y:S06]  /*0200*/  BAR.SYNC.DEFER_BLOCKING 0x0 ;  /* 0x0000000000007b1d */ /* 0x000fec0000010000 */
[----:B------:R-:W1:Y:S04]  /*0210*/  LDS R11, [R10] ;  /* 0x000000000a0b7984 */ /* 0x000e680000000800 */
[----:B-1----:R1:W-:Y:S01]  /*0220*/  @!P0 STG.E desc[UR6][R2.64], R11 ;  /* 0x0000000b02008986 */ /* 0x0023e2000c101906 */
[----:B------:R-:W-:Y:S05]  /*0230*/  @P1 EXIT ;  /* 0x000000000000194d */ /* 0x000fea0003800000 */
[----:B------:R-:W0:Y:S01]  /*0240*/  LDS R9, [R10+0x80] ;  /* 0x000080000a097984 */ /* 0x000e220000000800 */
[----:B-1----:R-:W-:-:S04]  /*0250*/  SHF.R.S32.HI R3, RZ, 0x1f, R0 ;  /* 0x0000001fff037819 */ /* 0x002fc80000011400 */
[----:B------:R-:W-:-:S04]  /*0260*/  LEA.HI R3, R3, R0, RZ, 0x4 ;  /* 0x0000000003037211 */ /* 0x000fc800078f20ff */
[----:B------:R-:W-:Y:S02]  /*0270*/  LOP3.LUT R7, R3, 0xfffffff0, RZ, 0xc0, !PT ;  /* 0xfffffff003077812 */ /* 0x000fe400078ec0ff */
[----:B------:R-:W-:-:S03]  /*0280*/  SHF.R.S32.HI R3, RZ, 0x4, R3 ;  /* 0x00000004ff037819 */ /* 0x000fc60000011403 */
[----:B------:R-:W-:-:S04]  /*0290*/  IMAD.IADD R0, R0, 0x1, -R7 ;  /* 0x0000000100007824 */ /* 0x000fc800078e0a07 */
[----:B------:R-:W-:-:S04]  /*02a0*/  IMAD R3, R3, 0x14, R0 ;  /* 0x0000001403037824 */ /* 0x000fc800078e0200 */
[----:B------:R-:W-:-:S05]  /*02b0*/  IMAD.WIDE R2, R3, 0x4, R4 ;  /* 0x0000000403027825 */ /* 0x000fca00078e0204 */
[----:B0-----:R-:W-:Y:S01]  /*02c0*/  STG.E desc[UR6][R2.64], R9 ;  /* 0x0000000902007986 */ /* 0x001fe2000c101906 */
[----:B------:R-:W-:Y:S05]  /*02d0*/  EXIT ;  /* 0x000000000000794d */ /* 0x000fea0003800000 */
.L_x_0:
[----:B------:R-:W-:-:S00]  /*02e0*/  BRA `(.L_x_0) ;  /* 0xfffffffc00fc7947 */ /* 0x000fc0000383ffff */
[----:B------:R-:W-:-:S00]  /*02f0*/  NOP ;  /* 0x0000000000007918 */ /* 0x000fc00000000000 */
        /* <DEDUP_REMOVED lines=8> */
.L_x_1:


//--------------------- .nv.shared.triton_poi_fused_cat_1 --------------------------
	.section	.nv.shared.triton_poi_fused_cat_1,"aw",@nobits
	.sectionflags	@""
	.align	16
	.zero		1024


//--------------------- .nv.constant0.triton_poi_fused_cat_1 --------------------------
	.section	.nv.constant0.triton_poi_fused_cat_1,"a",@progbits
	.sectionflags	@""
	.align	4
.nv.constant0.triton_poi_fused_cat_1:
	.zero		548
